//
// Generated by NVIDIA NVVM Compiler
//
// Compiler Build ID: CL-36424714
// Cuda compilation tools, release 13.0, V13.0.88
// Based on NVVM 20.0.0
//

.version 9.0
.target sm_100
.address_size 64

	// .globl	_Z15oneBitRadixSortPjS_S_ji
.extern .shared .align 16 .b8 cache[];

.visible .entry _Z15oneBitRadixSortPjS_S_ji(
	.param .u64 .ptr .align 1 _Z15oneBitRadixSortPjS_S_ji_param_0,
	.param .u64 .ptr .align 1 _Z15oneBitRadixSortPjS_S_ji_param_1,
	.param .u64 .ptr .align 1 _Z15oneBitRadixSortPjS_S_ji_param_2,
	.param .u32 _Z15oneBitRadixSortPjS_S_ji_param_3,
	.param .u32 _Z15oneBitRadixSortPjS_S_ji_param_4
)
{
	.reg .pred 	%p<7>;
	.reg .b32 	%r<45>;
	.reg .b64 	%rd<13>;

	ld.param.u64 	%rd1, [_Z15oneBitRadixSortPjS_S_ji_param_0];
	ld.param.u64 	%rd2, [_Z15oneBitRadixSortPjS_S_ji_param_1];
	ld.param.u64 	%rd3, [_Z15oneBitRadixSortPjS_S_ji_param_2];
	ld.param.u32 	%r14, [_Z15oneBitRadixSortPjS_S_ji_param_3];
	ld.param.u32 	%r15, [_Z15oneBitRadixSortPjS_S_ji_param_4];
	mov.u32 	%r1, %tid.x;
	mov.u32 	%r18, %ctaid.x;
	mov.u32 	%r2, %ntid.x;
	mad.lo.s32 	%r3, %r18, %r2, %r1;
	setp.ge.s32 	%p1, %r3, %r15;
	mov.b32 	%r42, 0;
	@%p1 bra 	$L__BB0_2;
	cvta.to.global.u64 	%rd4, %rd1;
	mul.wide.s32 	%rd5, %r3, 4;
	add.s64 	%rd6, %rd4, %rd5;
	ld.global.u32 	%r40, [%rd6];
	shr.u32 	%r19, %r40, %r14;
	and.b32  	%r42, %r19, 1;
$L__BB0_2:
	shl.b32 	%r20, %r1, 2;
	mov.u32 	%r21, cache;
	add.s32 	%r9, %r21, %r20;
	st.shared.u32 	[%r9], %r42;
	bar.sync 	0;
	setp.lt.u32 	%p2, %r2, 2;
	@%p2 bra 	$L__BB0_7;
	mov.b32 	%r43, 1;
$L__BB0_4:
	setp.lt.u32 	%p3, %r1, %r43;
	mov.b32 	%r44, 0;
	@%p3 bra 	$L__BB0_6;
	sub.s32 	%r24, %r1, %r43;
	shl.b32 	%r25, %r24, 2;
	add.s32 	%r27, %r21, %r25;
	ld.shared.u32 	%r44, [%r27];
$L__BB0_6:
	bar.sync 	0;
	ld.shared.u32 	%r28, [%r9];
	add.s32 	%r29, %r28, %r44;
	st.shared.u32 	[%r9], %r29;
	bar.sync 	0;
	shl.b32 	%r43, %r43, 1;
	setp.lt.u32 	%p4, %r43, %r2;
	@%p4 bra 	$L__BB0_4;
$L__BB0_7:
	setp.ge.s32 	%p5, %r3, %r15;
	@%p5 bra 	$L__BB0_9;
	shl.b32 	%r30, %r15, 2;
	add.s32 	%r32, %r21, %r30;
	ld.shared.u32 	%r33, [%r32];
	ld.shared.u32 	%r34, [%r9];
	sub.s32 	%r35, %r34, %r42;
	setp.eq.s32 	%p6, %r42, 0;
	sub.s32 	%r36, %r3, %r35;
	sub.s32 	%r37, %r15, %r33;
	add.s32 	%r38, %r37, %r35;
	selp.b32 	%r39, %r36, %r38, %p6;
	cvta.to.global.u64 	%rd7, %rd3;
	mul.wide.u32 	%rd8, %r39, 4;
	add.s64 	%rd9, %rd7, %rd8;
	st.global.u32 	[%rd9], %r40;
	cvta.to.global.u64 	%rd10, %rd2;
	mul.wide.s32 	%rd11, %r3, 4;
	add.s64 	%rd12, %rd10, %rd11;
	st.global.u32 	[%rd12], %r39;
$L__BB0_9:
	ret;

}


// ===== COMPILED SASS (sm_100) =====

	.target	sm_100

	.elftype	@"ET_EXEC"


//--------------------- .note.nv.tkinfo           --------------------------
	.section	.note.nv.tkinfo,"",@"SHT_NOTE"
	.sectionflags	@"SHF_NOTE_NV_TKINFO"
	.tkinfo
        /*0018*/ 	.word	0x00000002
        /*0030*/ 	.string	""
        /*0030*/ 	.string	"ptxas"
        /*0030*/ 	.string	"Cuda compilation tools, release 13.0, V13.0.88"
        /*0030*/ 	.string	"Build cuda_13.0.r13.0/compiler.36424714_0"
        /*0030*/ 	.string	"-arch sm_100 -m 64 "



//--------------------- .note.nv.cuinfo           --------------------------
	.section	.note.nv.cuinfo,"",@"SHT_NOTE"
	.sectionflags	@"SHF_NOTE_NV_CUINFO"
        /*0018*/ 	.short	0x0002
        /*001a*/ 	.short	0x0064
        /*001c*/ 	.short	0x0082
	.zero		2


//--------------------- .nv.info                  --------------------------
	.section	.nv.info,"",@"SHT_CUDA_INFO"
	.align	4


	//----- nvinfo : EIATTR_REGCOUNT
	.align		4
        /*0000*/ 	.byte	0x04, 0x2f
        /*0002*/ 	.short	(.L_1 - .L_0)
	.align		4
.L_0:
        /*0004*/ 	.word	index@(_Z15oneBitRadixSortPjS_S_ji)
        /*0008*/ 	.word	0x00000010


	//----- nvinfo : EIATTR_FRAME_SIZE
	.align		4
.L_1:
        /*000c*/ 	.byte	0x04, 0x11
        /*000e*/ 	.short	(.L_3 - .L_2)
	.align		4
.L_2:
        /*0010*/ 	.word	index@(_Z15oneBitRadixSortPjS_S_ji)
        /*0014*/ 	.word	0x00000000


	//----- nvinfo : EIATTR_MIN_STACK_SIZE
	.align		4
.L_3:
        /*0018*/ 	.byte	0x04, 0x12
        /*001a*/ 	.short	(.L_5 - .L_4)
	.align		4
.L_4:
        /*001c*/ 	.word	index@(_Z15oneBitRadixSortPjS_S_ji)
        /*0020*/ 	.word	0x00000000
.L_5:


//--------------------- .nv.compat                --------------------------
	.section	.nv.compat,"",@"SHT_CUDA_COMPAT_INFO"
	.align	4
        /*0000*/ 	.byte	0x02, 0x09, 0x00, 0x00, 0x02, 0x02, 0x01, 0x00, 0x02, 0x05, 0x05, 0x00, 0x03, 0x07, 0x01, 0x01
        /*0010*/ 	.byte	0x02, 0x03, 0x00, 0x00, 0x02, 0x06, 0x01, 0x00, 0x04, 0x0b, 0x08, 0x00, 0x09, 0x00, 0x00, 0x00
        /*0020*/ 	.byte	0x00, 0x00, 0x00, 0x00


//--------------------- .nv.info._Z15oneBitRadixSortPjS_S_ji --------------------------
	.section	.nv.info._Z15oneBitRadixSortPjS_S_ji,"",@"SHT_CUDA_INFO"
	.sectionflags	@""
	.align	4


	//----- nvinfo : EIATTR_CUDA_API_VERSION
	.align		4
        /*0000*/ 	.byte	0x04, 0x37
        /*0002*/ 	.short	(.L_7 - .L_6)
.L_6:
        /*0004*/ 	.word	0x00000082


	//----- nvinfo : EIATTR_KPARAM_INFO
	.align		4
.L_7:
        /*0008*/ 	.byte	0x04, 0x17
        /*000a*/ 	.short	(.L_9 - .L_8)
.L_8:
        /*000c*/ 	.word	0x00000000
        /*0010*/ 	.short	0x0004
        /*0012*/ 	.short	0x001c
        /*0014*/ 	.byte	0x00, 0xf0, 0x11, 0x00


	//----- nvinfo : EIATTR_KPARAM_INFO
	.align		4
.L_9:
        /*0018*/ 	.byte	0x04, 0x17
        /*001a*/ 	.short	(.L_11 - .L_10)
.L_10:
        /*001c*/ 	.word	0x00000000
        /*0020*/ 	.short	0x0003
        /*0022*/ 	.short	0x0018
        /*0024*/ 	.byte	0x00, 0xf0, 0x11, 0x00


	//----- nvinfo : EIATTR_KPARAM_INFO
	.align		4
.L_11:
        /*0028*/ 	.byte	0x04, 0x17
        /*002a*/ 	.short	(.L_13 - .L_12)
.L_12:
        /*002c*/ 	.word	0x00000000
        /*0030*/ 	.short	0x0002
        /*0032*/ 	.short	0x0010
        /*0034*/ 	.byte	0x00, 0xf5, 0x21, 0x00


	//----- nvinfo : EIATTR_KPARAM_INFO
	.align		4
.L_13:
        /*0038*/ 	.byte	0x04, 0x17
        /*003a*/ 	.short	(.L_15 - .L_14)
.L_14:
        /*003c*/ 	.word	0x00000000
        /*0040*/ 	.short	0x0001
        /*0042*/ 	.short	0x0008
        /*0044*/ 	.byte	0x00, 0xf5, 0x21, 0x00


	//----- nvinfo : EIATTR_KPARAM_INFO
	.align		4
.L_15:
        /*0048*/ 	.byte	0x04, 0x17
        /*004a*/ 	.short	(.L_17 - .L_16)
.L_16:
        /*004c*/ 	.word	0x00000000
        /*0050*/ 	.short	0x0000
        /*0052*/ 	.short	0x0000
        /*0054*/ 	.byte	0x00, 0xf5, 0x21, 0x00


	//----- nvinfo : EIATTR_SPARSE_MMA_MASK
	.align		4
.L_17:
        /*0058*/ 	.byte	0x03, 0x50
        /*005a*/ 	.short	0x0000


	//----- nvinfo : EIATTR_MAXREG_COUNT
	.align		4
        /*005c*/ 	.byte	0x03, 0x1b
        /*005e*/ 	.short	0x00ff


	//----- nvinfo : EIATTR_NUM_BARRIERS
	.align		4
        /*0060*/ 	.byte	0x02, 0x4c
        /*0062*/ 	.byte	0x01
	.zero		1


	//----- nvinfo : EIATTR_MERCURY_ISA_VERSION
	.align		4
        /*0064*/ 	.byte	0x03, 0x5f
        /*0066*/ 	.short	0x0101


	//----- nvinfo : EIATTR_VRC_CTA_INIT_COUNT
	.align		4
        /*0068*/ 	.byte	0x02, 0x4a
	.zero		1
	.zero		1


	//----- nvinfo : EIATTR_EXIT_INSTR_OFFSETS
	.align		4
        /*006c*/ 	.byte	0x04, 0x1c
        /*006e*/ 	.short	(.L_19 - .L_18)


	//   ....[0]....
.L_18:
        /*0070*/ 	.word	0x00000270


	//   ....[1]....
        /*0074*/ 	.word	0x00000350


	//----- nvinfo : EIATTR_CBANK_PARAM_SIZE
	.align		4
.L_19:
        /*0078*/ 	.byte	0x03, 0x19
        /*007a*/ 	.short	0x0020


	//----- nvinfo : EIATTR_PARAM_CBANK
	.align		4
        /*007c*/ 	.byte	0x04, 0x0a
        /*007e*/ 	.short	(.L_21 - .L_20)
	.align		4
.L_20:
        /*0080*/ 	.word	index@(.nv.constant0._Z15oneBitRadixSortPjS_S_ji)
        /*0084*/ 	.short	0x0380
        /*0086*/ 	.short	0x0020


	//----- nvinfo : EIATTR_SW_WAR
	.align		4
.L_21:
        /*0088*/ 	.byte	0x04, 0x36
        /*008a*/ 	.short	(.L_23 - .L_22)
.L_22:
        /*008c*/ 	.word	0x00000008
.L_23:


//--------------------- .nv.callgraph             --------------------------
	.section	.nv.callgraph,"",@"SHT_CUDA_CALLGRAPH"
	.align	4
	.sectionentsize	8
	.align		4
        /*0000*/ 	.word	0x00000000
	.align		4
        /*0004*/ 	.word	0xffffffff
	.align		4
        /*0008*/ 	.word	0x00000000
	.align		4
        /*000c*/ 	.word	0xfffffffe
	.align		4
        /*0010*/ 	.word	0x00000000
	.align		4
        /*0014*/ 	.word	0xfffffffd
	.align		4
        /*0018*/ 	.word	0x00000000
	.align		4
        /*001c*/ 	.word	0xfffffffc


//--------------------- .text._Z15oneBitRadixSortPjS_S_ji --------------------------
	.section	.text._Z15oneBitRadixSortPjS_S_ji,"ax",@progbits
	.align	128
        .global         _Z15oneBitRadixSortPjS_S_ji
        .type           _Z15oneBitRadixSortPjS_S_ji,@function
        .size           _Z15oneBitRadixSortPjS_S_ji,(.L_x_3 - _Z15oneBitRadixSortPjS_S_ji)
        .other          _Z15oneBitRadixSortPjS_S_ji,@"STO_CUDA_ENTRY STV_DEFAULT"
_Z15oneBitRadixSortPjS_S_ji:
.text._Z15oneBitRadixSortPjS_S_ji:
[----:B------:R-:W-:Y:S01]  /*0000*/  LDC R1, c[0x0][0x37c] ;  /* 0x0000df00ff017b82 */ /* 0x000fe20000000800 */
[----:B------:R-:W0:Y:S07]  /*0010*/  S2R R6, SR_TID.X ;  /* 0x0000000000067919 */ /* 0x000e2e0000002100 */
[----:B------:R-:W0:Y:S01]  /*0020*/  S2UR UR4, SR_CTAID.X ;  /* 0x00000000000479c3 */ /* 0x000e220000002500 */
[----:B------:R-:W1:Y:S01]  /*0030*/  LDCU UR5, c[0x0][0x39c] ;  /* 0x00007380ff0577ac */ /* 0x000e620008000800 */
[----:B------:R-:W2:Y:S06]  /*0040*/  LDCU.64 UR6, c[0x0][0x358] ;  /* 0x00006b00ff0677ac */ /* 0x000eac0008000a00 */
[----:B------:R-:W0:Y:S01]  /*0050*/  LDC R13, c[0x0][0x360] ;  /* 0x0000d800ff0d7b82 */ /* 0x000e220000000800 */
[----:B------:R-:W3:Y:S01]  /*0060*/  LDCU UR8, c[0x0][0x39c] ;  /* 0x00007380ff0877ac */ /* 0x000ee20008000800 */
[----:B0-----:R-:W-:-:S05]  /*0070*/  IMAD R7, R13, UR4, R6 ;  /* 0x000000040d077c24 */ /* 0x001fca000f8e0206 */
[----:B-1----:R-:W-:-:S13]  /*0080*/  ISETP.GE.AND P0, PT, R7, UR5, PT ;  /* 0x0000000507007c0c */ /* 0x002fda000bf06270 */
[----:B------:R-:W0:Y:S08]  /*0090*/  @!P0 LDC.64 R2, c[0x0][0x380] ;  /* 0x0000e000ff028b82 */ /* 0x000e300000000a00 */
[----:B------:R-:W1:Y:S08]  /*00a0*/  S2UR UR5, SR_CgaCtaId ;  /* 0x00000000000579c3 */ /* 0x000e700000008800 */
[----:B------:R-:W4:Y:S01]  /*00b0*/  @!P0 LDC R4, c[0x0][0x398] ;  /* 0x0000e600ff048b82 */ /* 0x000f220000000800 */
[----:B0-----:R-:W-:-:S05]  /*00c0*/  @!P0 IMAD.WIDE R2, R7, 0x4, R2 ;  /* 0x0000000407028825 */ /* 0x001fca00078e0202 */
[----:B--2---:R-:W4:Y:S01]  /*00d0*/  @!P0 LDG.E R9, desc[UR6][R2.64] ;  /* 0x0000000602098981 */ /* 0x004f22000c1e1900 */
[----:B------:R-:W-:Y:S01]  /*00e0*/  UMOV UR4, 0x400 ;  /* 0x0000040000047882 */ /* 0x000fe20000000000 */
[----:B------:R-:W-:Y:S01]  /*00f0*/  ISETP.GE.U32.AND P1, PT, R13, 0x2, PT ;  /* 0x000000020d00780c */ /* 0x000fe20003f26070 */
[----:B-1----:R-:W-:Y:S01]  /*0100*/  ULEA UR4, UR5, UR4, 0x18 ;  /* 0x0000000405047291 */ /* 0x002fe2000f8ec0ff */
[----:B------:R-:W-:-:S05]  /*0110*/  IMAD.MOV.U32 R0, RZ, RZ, RZ ;  /* 0x000000ffff007224 */ /* 0x000fca00078e00ff */
[----:B------:R-:W-:Y:S02]  /*0120*/  LEA R11, R6, UR4, 0x2 ;  /* 0x00000004060b7c11 */ /* 0x000fe4000f8e10ff */
[----:B----4-:R-:W-:-:S04]  /*0130*/  @!P0 SHF.R.U32.HI R4, RZ, R4, R9 ;  /* 0x00000004ff048219 */ /* 0x010fc80000011609 */
[----:B------:R-:W-:Y:S02]  /*0140*/  @!P0 LOP3.LUT R0, R4, 0x1, RZ, 0xc0, !PT ;  /* 0x0000000104008812 */ /* 0x000fe400078ec0ff */
[----:B---3--:R-:W-:-:S03]  /*0150*/  ISETP.GE.AND P0, PT, R7, UR8, PT ;  /* 0x0000000807007c0c */ /* 0x008fc6000bf06270 */
[----:B------:R0:W-:Y:S01]  /*0160*/  STS [R11], R0 ;  /* 0x000000000b007388 */ /* 0x0001e20000000800 */
[----:B------:R-:W-:Y:S06]  /*0170*/  BAR.SYNC.DEFER_BLOCKING 0x0 ;  /* 0x0000000000007b1d */ /* 0x000fec0000010000 */
[----:B------:R-:W-:Y:S05]  /*0180*/  @!P1 BRA `(.L_x_0) ;  /* 0x0000000000389947 */ /* 0x000fea0003800000 */
[----:B------:R-:W-:-:S05]  /*0190*/  UMOV UR5, 0x1 ;  /* 0x0000000100057882 */ /* 0x000fca0000000000 */
.L_x_1:
[----:B------:R-:W-:Y:S01]  /*01a0*/  ISETP.GE.U32.AND P1, PT, R6, UR5, PT ;  /* 0x0000000506007c0c */ /* 0x000fe2000bf26070 */
[----:B-1----:R-:W-:-:S12]  /*01b0*/  IMAD.MOV.U32 R2, RZ, RZ, RZ ;  /* 0x000000ffff027224 */ /* 0x002fd800078e00ff */
[----:B------:R-:W-:Y:S01]  /*01c0*/  @P1 VIADD R3, R6, -UR5 ;  /* 0x8000000506031c36 */ /* 0x000fe20008000000 */
[----:B------:R-:W-:-:S04]  /*01d0*/  USHF.L.U32 UR5, UR5, 0x1, URZ ;  /* 0x0000000105057899 */ /* 0x000fc800080006ff */
[----:B------:R-:W-:-:S05]  /*01e0*/  @P1 LEA R3, R3, UR4, 0x2 ;  /* 0x0000000403031c11 */ /* 0x000fca000f8e10ff */
[----:B------:R-:W-:Y:S01]  /*01f0*/  @P1 LDS R2, [R3] ;  /* 0x0000000003021984 */ /* 0x000fe20000000800 */
[----:B------:R-:W-:Y:S01]  /*0200*/  BAR.SYNC.DEFER_BLOCKING 0x0 ;  /* 0x0000000000007b1d */ /* 0x000fe20000010000 */
[----:B------:R-:W-:-:S05]  /*0210*/  ISETP.LE.U32.AND P1, PT, R13, UR5, PT ;  /* 0x000000050d007c0c */ /* 0x000fca000bf23070 */
[----:B------:R-:W1:Y:S02]  /*0220*/  LDS R5, [R11] ;  /* 0x000000000b057984 */ /* 0x000e640000000800 */
[----:B-1----:R-:W-:-:S05]  /*0230*/  IMAD.IADD R2, R5, 0x1, R2 ;  /* 0x0000000105027824 */ /* 0x002fca00078e0202 */
[----:B------:R1:W-:Y:S01]  /*0240*/  STS [R11], R2 ;  /* 0x000000020b007388 */ /* 0x0003e20000000800 */
[----:B------:R-:W-:Y:S06]  /*0250*/  BAR.SYNC.DEFER_BLOCKING 0x0 ;  /* 0x0000000000007b1d */ /* 0x000fec0000010000 */
[----:B------:R-:W-:Y:S05]  /*0260*/  @!P1 BRA `(.L_x_1) ;  /* 0xfffffffc00cc9947 */ /* 0x000fea000383ffff */
.L_x_0:
[----:B------:R-:W-:Y:S05]  /*0270*/  @P0 EXIT ;  /* 0x000000000000094d */ /* 0x000fea0003800000 */
[----:B------:R-:W-:Y:S01]  /*0280*/  ULEA UR5, UR8, UR4, 0x2 ;  /* 0x0000000408057291 */ /* 0x000fe2000f8e10ff */
[----:B01----:R-:W0:Y:S01]  /*0290*/  LDS R11, [R11] ;  /* 0x000000000b0b7984 */ /* 0x003e220000000800 */
[----:B------:R-:W1:Y:S01]  /*02a0*/  LDC.64 R2, c[0x0][0x390] ;  /* 0x0000e400ff027b82 */ /* 0x000e620000000a00 */
[----:B------:R-:W-:-:S06]  /*02b0*/  ISETP.NE.AND P0, PT, R0, RZ, PT ;  /* 0x000000ff0000720c */ /* 0x000fcc0003f05270 */
[----:B------:R-:W2:Y:S01]  /*02c0*/  LDS R6, [UR5] ;  /* 0x00000005ff067984 */ /* 0x000ea20008000800 */
[----:B------:R-:W3:Y:S02]  /*02d0*/  LDC.64 R4, c[0x0][0x388] ;  /* 0x0000e200ff047b82 */ /* 0x000ee40000000a00 */
[----:B---3--:R-:W-:-:S04]  /*02e0*/  IMAD.WIDE R4, R7, 0x4, R4 ;  /* 0x0000000407047825 */ /* 0x008fc800078e0204 */
[----:B0-----:R-:W-:-:S05]  /*02f0*/  IMAD.IADD R0, R11, 0x1, -R0 ;  /* 0x000000010b007824 */ /* 0x001fca00078e0a00 */
[----:B--2---:R-:W-:Y:S01]  /*0300*/  IADD3 R13, PT, PT, R0, UR8, -R6 ;  /* 0x00000008000d7c10 */ /* 0x004fe2000fffe806 */
[----:B------:R-:W-:-:S04]  /*0310*/  @!P0 IMAD.IADD R13, R7, 0x1, -R0 ;  /* 0x00000001070d8824 */ /* 0x000fc800078e0a00 */
[----:B-1----:R-:W-:-:S05]  /*0320*/  IMAD.WIDE.U32 R2, R13, 0x4, R2 ;  /* 0x000000040d027825 */ /* 0x002fca00078e0002 */
[----:B------:R-:W-:Y:S04]  /*0330*/  STG.E desc[UR6][R2.64], R9 ;  /* 0x0000000902007986 */ /* 0x000fe8000c101906 */
[----:B------:R-:W-:Y:S01]  /*0340*/  STG.E desc[UR6][R4.64], R13 ;  /* 0x0000000d04007986 */ /* 0x000fe2000c101906 */
[----:B------:R-:W-:Y:S05]  /*0350*/  EXIT ;  /* 0x000000000000794d */ /* 0x000fea0003800000 */
.L_x_2:
[----:B------:R-:W-:-:S00]  /*0360*/  BRA `(.L_x_2) ;  /* 0xfffffffc00fc7947 */ /* 0x000fc0000383ffff */
[----:B------:R-:W-:-:S00]  /*0370*/  NOP ;  /* 0x0000000000007918 */ /* 0x000fc00000000000 */
        /* <DEDUP_REMOVED lines=8> */
.L_x_3:


//--------------------- .nv.shared._Z15oneBitRadixSortPjS_S_ji --------------------------
	.section	.nv.shared._Z15oneBitRadixSortPjS_S_ji,"aw",@nobits
	.sectionflags	@""
	.align	16
	.zero		1024


//--------------------- .nv.shared.reserved.0     --------------------------
	.section	.nv.shared.reserved.0,"aw",@nobits
	.weak		__nv_reservedSMEM_offset_0_alias
	.size		__nv_reservedSMEM_offset_0_alias, 0, 64
	.other		__nv_reservedSMEM_offset_0_alias,@"STO_CUDA_RESERVED_SHARED STV_DEFAULT"
__nv_reservedSMEM_offset_0_alias:
	.zero		0
	.zero		64


//--------------------- .nv.constant0._Z15oneBitRadixSortPjS_S_ji --------------------------
	.section	.nv.constant0._Z15oneBitRadixSortPjS_S_ji,"a",@progbits
	.sectionflags	@""
	.align	4
.nv.constant0._Z15oneBitRadixSortPjS_S_ji:
	.zero		928


//--------------------- SYMBOLS --------------------------

	.type		.nv.reservedSmem.offset0,@object
	.size		.nv.reservedSmem.offset0,0x4
	.type		.nv.reservedSmem.cap,@object
	.size		.nv.reservedSmem.cap,0x4
